//
// Generated by NVIDIA NVVM Compiler
//
// Compiler Build ID: CL-36424714
// Cuda compilation tools, release 13.0, V13.0.88
// Based on NVVM 20.0.0
//

.version 9.0
.target sm_100
.address_size 64

	// .globl	k_fghhl_4_1_21_f_f7def86f0a03
.extern .func  (.param .b32 func_retval0) vprintf
(
	.param .b64 vprintf_param_0,
	.param .b64 vprintf_param_1
)
;
.global .align 1 .b8 $str[12] = {114, 101, 115, 91, 37, 100, 93, 61, 37, 102, 10};

.visible .entry k_fghhl_4_1_21_f_f7def86f0a03(
	.param .u64 .ptr .align 1 k_fghhl_4_1_21_f_f7def86f0a03_param_0,
	.param .u64 .ptr .align 1 k_fghhl_4_1_21_f_f7def86f0a03_param_1,
	.param .u64 .ptr .align 1 k_fghhl_4_1_21_f_f7def86f0a03_param_2,
	.param .u64 .ptr .align 1 k_fghhl_4_1_21_f_f7def86f0a03_param_3,
	.param .u64 .ptr .align 1 k_fghhl_4_1_21_f_f7def86f0a03_param_4,
	.param .u64 .ptr .align 1 k_fghhl_4_1_21_f_f7def86f0a03_param_5,
	.param .u64 .ptr .align 1 k_fghhl_4_1_21_f_f7def86f0a03_param_6,
	.param .u64 .ptr .align 1 k_fghhl_4_1_21_f_f7def86f0a03_param_7,
	.param .u64 .ptr .align 1 k_fghhl_4_1_21_f_f7def86f0a03_param_8,
	.param .u32 k_fghhl_4_1_21_f_f7def86f0a03_param_9
)
{
	.local .align 16 .b8 	__local_depot0[16];
	.reg .b64 	%SP;
	.reg .b64 	%SPL;
	.reg .pred 	%p<14>;
	.reg .b16 	%rs<2>;
	.reg .b32 	%r<30>;
	.reg .b32 	%f<203>;
	.reg .b64 	%rd<68>;
	.reg .b64 	%fd<2>;

	mov.u64 	%SPL, __local_depot0;
	cvta.local.u64 	%SP, %SPL;
	ld.param.u64 	%rd32, [k_fghhl_4_1_21_f_f7def86f0a03_param_4];
	ld.param.u32 	%r6, [k_fghhl_4_1_21_f_f7def86f0a03_param_9];
	mov.u32 	%r7, %ntid.x;
	mov.u32 	%r8, %ctaid.x;
	mov.u32 	%r9, %tid.x;
	mad.lo.s32 	%r1, %r7, %r8, %r9;
	setp.ge.s32 	%p1, %r1, %r6;
	@%p1 bra 	$L__BB0_11;
	cvta.to.global.u64 	%rd37, %rd32;
	cvt.s64.s32 	%rd38, %r1;
	add.s64 	%rd39, %rd37, %rd38;
	ld.global.u8 	%rs1, [%rd39];
	setp.eq.s16 	%p2, %rs1, 0;
	@%p2 bra 	$L__BB0_11;
	ld.param.u64 	%rd67, [k_fghhl_4_1_21_f_f7def86f0a03_param_8];
	ld.param.u64 	%rd66, [k_fghhl_4_1_21_f_f7def86f0a03_param_7];
	ld.param.u64 	%rd65, [k_fghhl_4_1_21_f_f7def86f0a03_param_6];
	ld.param.u64 	%rd64, [k_fghhl_4_1_21_f_f7def86f0a03_param_5];
	ld.param.u64 	%rd63, [k_fghhl_4_1_21_f_f7def86f0a03_param_3];
	ld.param.u64 	%rd62, [k_fghhl_4_1_21_f_f7def86f0a03_param_2];
	ld.param.u64 	%rd60, [k_fghhl_4_1_21_f_f7def86f0a03_param_0];
	cvta.to.global.u64 	%rd40, %rd60;
	mul.wide.s32 	%rd41, %r1, 4;
	add.s64 	%rd42, %rd40, %rd41;
	ld.global.f32 	%f1, [%rd42];
	mul.wide.s32 	%rd43, %r6, 4;
	add.s64 	%rd44, %rd42, %rd43;
	ld.global.f32 	%f2, [%rd44];
	add.s64 	%rd45, %rd44, %rd43;
	ld.global.f32 	%f18, [%rd45];
	add.s64 	%rd46, %rd45, %rd43;
	ld.global.f32 	%f19, [%rd46];
	cvta.to.global.u64 	%rd47, %rd63;
	add.s64 	%rd48, %rd47, %rd41;
	ld.global.f32 	%f3, [%rd48];
	neg.f32 	%f4, %f18;
	neg.f32 	%f5, %f19;
	cvta.to.global.u64 	%rd49, %rd64;
	add.s64 	%rd1, %rd49, %rd41;
	cvta.to.global.u64 	%rd50, %rd66;
	add.s64 	%rd2, %rd50, %rd41;
	cvta.to.global.u64 	%rd51, %rd67;
	add.s64 	%rd3, %rd51, %rd41;
	cvta.to.global.u64 	%rd52, %rd65;
	add.s64 	%rd4, %rd52, %rd41;
	add.s64 	%rd5, %rd2, %rd43;
	add.s64 	%rd6, %rd3, %rd43;
	add.s64 	%rd7, %rd5, %rd43;
	add.s64 	%rd8, %rd6, %rd43;
	add.s64 	%rd9, %rd4, %rd43;
	add.s64 	%rd10, %rd7, %rd43;
	add.s64 	%rd11, %rd8, %rd43;
	add.s64 	%rd12, %rd10, %rd43;
	add.s64 	%rd13, %rd11, %rd43;
	add.s64 	%rd14, %rd12, %rd43;
	add.s64 	%rd15, %rd13, %rd43;
	add.s64 	%rd16, %rd9, %rd43;
	add.s64 	%rd17, %rd14, %rd43;
	add.s64 	%rd18, %rd15, %rd43;
	add.s64 	%rd19, %rd17, %rd43;
	add.s64 	%rd20, %rd18, %rd43;
	add.s64 	%rd21, %rd19, %rd43;
	add.s64 	%rd22, %rd20, %rd43;
	add.s64 	%rd23, %rd21, %rd43;
	add.s64 	%rd24, %rd22, %rd43;
	add.s64 	%rd25, %rd16, %rd43;
	cvta.to.global.u64 	%rd26, %rd62;
	mov.b32 	%r29, 0;
	mov.u32 	%r28, %r1;
$L__BB0_3:
	ld.param.u64 	%rd61, [k_fghhl_4_1_21_f_f7def86f0a03_param_1];
	mul.wide.s32 	%rd27, %r28, 4;
	cvta.to.global.u64 	%rd53, %rd61;
	add.s64 	%rd54, %rd53, %rd27;
	ld.global.f32 	%f6, [%rd54];
	mul.f32 	%f21, %f6, %f4;
	fma.rn.f32 	%f22, %f21, 0f3BBB989D, 0f3F000000;
	cvt.sat.f32.f32 	%f23, %f22;
	mov.f32 	%f24, 0f4B400001;
	mov.f32 	%f25, 0f437C0000;
	fma.rm.f32 	%f26, %f23, %f25, %f24;
	add.f32 	%f27, %f26, 0fCB40007F;
	neg.f32 	%f28, %f27;
	fma.rn.f32 	%f29, %f21, 0f3FB8AA3B, %f28;
	fma.rn.f32 	%f30, %f21, 0f32A57060, %f29;
	mov.b32 	%r11, %f26;
	shl.b32 	%r12, %r11, 23;
	mov.b32 	%f31, %r12;
	ex2.approx.ftz.f32 	%f32, %f30;
	mul.f32 	%f7, %f32, %f31;
	mul.f32 	%f8, %f2, %f7;
	mul.f32 	%f33, %f6, %f5;
	fma.rn.f32 	%f34, %f33, 0f3BBB989D, 0f3F000000;
	cvt.sat.f32.f32 	%f35, %f34;
	fma.rm.f32 	%f36, %f35, %f25, %f24;
	add.f32 	%f37, %f36, 0fCB40007F;
	neg.f32 	%f38, %f37;
	fma.rn.f32 	%f39, %f33, 0f3FB8AA3B, %f38;
	fma.rn.f32 	%f40, %f33, 0f32A57060, %f39;
	mov.b32 	%r13, %f36;
	shl.b32 	%r14, %r13, 23;
	mov.b32 	%f41, %r14;
	ex2.approx.ftz.f32 	%f42, %f40;
	mul.f32 	%f9, %f42, %f41;
	mov.f32 	%f202, 0f3F800000;
	sub.f32 	%f43, %f202, %f2;
	mul.f32 	%f10, %f43, %f9;
	setp.eq.f32 	%p3, %f6, 0f3F800000;
	@%p3 bra 	$L__BB0_8;
	abs.f32 	%f44, %f6;
	setp.num.f32 	%p4, %f44, %f44;
	@%p4 bra 	$L__BB0_6;
	mov.f32 	%f102, 0f40000000;
	add.rn.f32 	%f202, %f6, %f102;
	bra.uni 	$L__BB0_8;
$L__BB0_6:
	abs.f32 	%f45, %f6;
	setp.lt.f32 	%p5, %f45, 0f00800000;
	mul.f32 	%f47, %f45, 0f4B800000;
	selp.f32 	%f48, %f47, %f45, %p5;
	mov.b32 	%r15, %f48;
	add.s32 	%r16, %r15, -1060439283;
	and.b32  	%r17, %r16, -8388608;
	sub.s32 	%r18, %r15, %r17;
	mov.b32 	%f49, %r18;
	cvt.rn.f32.s32 	%f50, %r17;
	selp.f32 	%f51, 0fC1C00000, 0f00000000, %p5;
	fma.rn.f32 	%f52, %f50, 0f34000000, %f51;
	add.f32 	%f53, %f49, 0fBF800000;
	add.f32 	%f54, %f49, 0f3F800000;
	rcp.approx.ftz.f32 	%f55, %f54;
	add.f32 	%f56, %f53, %f53;
	mul.f32 	%f57, %f56, %f55;
	mul.f32 	%f58, %f57, %f57;
	neg.f32 	%f59, %f57;
	sub.f32 	%f60, %f53, %f57;
	add.f32 	%f61, %f60, %f60;
	fma.rn.f32 	%f62, %f59, %f53, %f61;
	mul.rn.f32 	%f63, %f55, %f62;
	fma.rn.f32 	%f64, %f58, 0f3A2C32E4, 0f3B52E7DB;
	fma.rn.f32 	%f65, %f64, %f58, 0f3C93BB73;
	fma.rn.f32 	%f66, %f65, %f58, 0f3DF6384F;
	mul.rn.f32 	%f67, %f66, %f58;
	fma.rn.f32 	%f68, %f57, 0f3FB8AA3B, %f52;
	mul.f32 	%f69, %f67, 0f40400000;
	sub.f32 	%f70, %f52, %f68;
	fma.rn.f32 	%f71, %f57, 0f3FB8AA3B, %f70;
	fma.rn.f32 	%f72, %f63, 0f3FB8AA3B, %f71;
	fma.rn.f32 	%f73, %f57, 0f32A55E34, %f72;
	fma.rn.f32 	%f74, %f69, %f63, %f73;
	fma.rn.f32 	%f75, %f67, %f57, %f74;
	add.rn.f32 	%f76, %f68, %f75;
	mov.f32 	%f77, 0f40000000;
	mul.rn.f32 	%f78, %f76, %f77;
	cvt.rni.f32.f32 	%f79, %f78;
	sub.f32 	%f80, %f78, %f79;
	neg.f32 	%f81, %f78;
	fma.rn.f32 	%f82, %f76, 0f40000000, %f81;
	neg.f32 	%f83, %f68;
	add.rn.f32 	%f84, %f76, %f83;
	neg.f32 	%f85, %f84;
	add.rn.f32 	%f86, %f75, %f85;
	fma.rn.f32 	%f87, %f86, 0f40000000, %f82;
	add.f32 	%f88, %f80, %f87;
	setp.gt.f32 	%p6, %f79, 0f00000000;
	selp.b32 	%r19, 0, -2097152000, %p6;
	setp.neu.f32 	%p7, %f6, 0f00000000;
	setp.neu.f32 	%p8, %f45, 0f7F800000;
	setp.lt.f32 	%p9, %f78, 0f00000000;
	selp.f32 	%f89, 0f00000000, 0f7F800000, %p9;
	abs.f32 	%f90, %f78;
	setp.gt.f32 	%p10, %f90, 0f43180000;
	cvt.rzi.s32.f32 	%r20, %f79;
	shl.b32 	%r21, %r20, 23;
	sub.s32 	%r22, %r21, %r19;
	mov.b32 	%f91, %r22;
	add.s32 	%r23, %r19, 2130706432;
	mov.b32 	%f92, %r23;
	fma.rn.f32 	%f93, %f88, 0f391FCB8E, 0f3AAF85ED;
	fma.rn.f32 	%f94, %f93, %f88, 0f3C1D9856;
	fma.rn.f32 	%f95, %f94, %f88, 0f3D6357BB;
	fma.rn.f32 	%f96, %f95, %f88, 0f3E75FDEC;
	fma.rn.f32 	%f97, %f96, %f88, 0f3F317218;
	fma.rn.f32 	%f98, %f97, %f88, 0f3F800000;
	mul.f32 	%f99, %f98, %f92;
	mul.f32 	%f100, %f99, %f91;
	selp.f32 	%f202, %f89, %f100, %p10;
	and.pred  	%p11, %p7, %p8;
	@%p11 bra 	$L__BB0_8;
	add.f32 	%f101, %f6, %f6;
	mov.b32 	%r24, %f101;
	and.b32  	%r25, %r24, 2147483647;
	mov.b32 	%f202, %r25;
$L__BB0_8:
	setp.ne.s32 	%p12, %r1, 0;
	mul.f32 	%f15, %f1, %f202;
	add.f32 	%f103, %f8, %f10;
	mul.f32 	%f104, %f1, %f103;
	add.s64 	%rd55, %rd26, %rd27;
	ld.global.f32 	%f105, [%rd55];
	sub.f32 	%f16, %f104, %f105;
	neg.f32 	%f17, %f8;
	@%p12 bra 	$L__BB0_10;
	cvt.f64.f32 	%fd1, %f16;
	add.u64 	%rd56, %SP, 0;
	add.u64 	%rd57, %SPL, 0;
	st.local.u32 	[%rd57], %r29;
	st.local.f64 	[%rd57+8], %fd1;
	mov.u64 	%rd58, $str;
	cvta.global.u64 	%rd59, %rd58;
	{ // callseq 0, 0
	.param .b64 param0;
	st.param.b64 	[param0], %rd59;
	.param .b64 param1;
	st.param.b64 	[param1], %rd56;
	.param .b32 retval0;
	call.uni (retval0), 
	vprintf, 
	(
	param0, 
	param1
	);
	ld.param.b32 	%r26, [retval0];
	} // callseq 0
$L__BB0_10:
	sub.f32 	%f106, %f7, %f9;
	mul.f32 	%f107, %f106, %f1;
	mul.f32 	%f108, %f1, %f6;
	mul.f32 	%f109, %f108, %f17;
	neg.f32 	%f110, %f6;
	mul.f32 	%f111, %f10, %f110;
	mul.f32 	%f112, %f111, %f1;
	ld.global.f32 	%f113, [%rd1];
	fma.rn.f32 	%f114, %f16, %f16, %f113;
	st.global.f32 	[%rd1], %f114;
	add.f32 	%f115, %f8, %f10;
	mul.f32 	%f116, %f115, %f115;
	fma.rn.f32 	%f117, %f16, 0f00000000, %f116;
	ld.global.f32 	%f118, [%rd2];
	add.f32 	%f119, %f118, %f117;
	st.global.f32 	[%rd2], %f119;
	mul.f32 	%f120, %f3, %f116;
	max.f32 	%f121, %f120, 0f38D1B717;
	add.f32 	%f122, %f117, %f121;
	ld.global.f32 	%f123, [%rd3];
	add.f32 	%f124, %f122, %f123;
	st.global.f32 	[%rd3], %f124;
	ld.global.f32 	%f125, [%rd4];
	fma.rn.f32 	%f126, %f16, %f115, %f125;
	st.global.f32 	[%rd4], %f126;
	mul.f32 	%f127, %f107, %f115;
	fma.rn.f32 	%f128, %f106, %f16, %f127;
	ld.global.f32 	%f129, [%rd5];
	add.f32 	%f130, %f129, %f128;
	st.global.f32 	[%rd5], %f130;
	ld.global.f32 	%f131, [%rd6];
	add.f32 	%f132, %f128, %f131;
	st.global.f32 	[%rd6], %f132;
	mul.f32 	%f133, %f107, %f107;
	fma.rn.f32 	%f134, %f16, 0f00000000, %f133;
	ld.global.f32 	%f135, [%rd7];
	add.f32 	%f136, %f135, %f134;
	st.global.f32 	[%rd7], %f136;
	mul.f32 	%f137, %f3, %f133;
	max.f32 	%f138, %f137, 0f38D1B717;
	add.f32 	%f139, %f134, %f138;
	ld.global.f32 	%f140, [%rd8];
	add.f32 	%f141, %f139, %f140;
	st.global.f32 	[%rd8], %f141;
	ld.global.f32 	%f142, [%rd9];
	fma.rn.f32 	%f143, %f16, %f107, %f142;
	st.global.f32 	[%rd9], %f143;
	mul.f32 	%f144, %f109, %f115;
	mul.f32 	%f145, %f6, %f17;
	fma.rn.f32 	%f146, %f16, %f145, %f144;
	ld.global.f32 	%f147, [%rd10];
	add.f32 	%f148, %f147, %f146;
	st.global.f32 	[%rd10], %f148;
	ld.global.f32 	%f149, [%rd11];
	add.f32 	%f150, %f146, %f149;
	st.global.f32 	[%rd11], %f150;
	mul.f32 	%f151, %f109, %f107;
	mul.f32 	%f152, %f108, %f7;
	mul.f32 	%f153, %f152, %f16;
	sub.f32 	%f154, %f151, %f153;
	ld.global.f32 	%f155, [%rd12];
	add.f32 	%f156, %f155, %f154;
	st.global.f32 	[%rd12], %f156;
	ld.global.f32 	%f157, [%rd13];
	add.f32 	%f158, %f154, %f157;
	st.global.f32 	[%rd13], %f158;
	mul.f32 	%f159, %f109, %f109;
	mul.f32 	%f160, %f8, %f15;
	fma.rn.f32 	%f161, %f160, %f16, %f159;
	ld.global.f32 	%f162, [%rd14];
	add.f32 	%f163, %f162, %f161;
	st.global.f32 	[%rd14], %f163;
	mul.f32 	%f164, %f3, %f159;
	max.f32 	%f165, %f164, 0f38D1B717;
	add.f32 	%f166, %f161, %f165;
	ld.global.f32 	%f167, [%rd15];
	add.f32 	%f168, %f166, %f167;
	st.global.f32 	[%rd15], %f168;
	ld.global.f32 	%f169, [%rd16];
	fma.rn.f32 	%f170, %f16, %f109, %f169;
	st.global.f32 	[%rd16], %f170;
	mul.f32 	%f171, %f112, %f115;
	fma.rn.f32 	%f172, %f111, %f16, %f171;
	ld.global.f32 	%f173, [%rd17];
	add.f32 	%f174, %f173, %f172;
	st.global.f32 	[%rd17], %f174;
	ld.global.f32 	%f175, [%rd18];
	add.f32 	%f176, %f172, %f175;
	st.global.f32 	[%rd18], %f176;
	mul.f32 	%f177, %f112, %f107;
	mul.f32 	%f178, %f108, %f9;
	fma.rn.f32 	%f179, %f178, %f16, %f177;
	ld.global.f32 	%f180, [%rd19];
	add.f32 	%f181, %f180, %f179;
	st.global.f32 	[%rd19], %f181;
	ld.global.f32 	%f182, [%rd20];
	add.f32 	%f183, %f179, %f182;
	st.global.f32 	[%rd20], %f183;
	mul.f32 	%f184, %f112, %f109;
	fma.rn.f32 	%f185, %f16, 0f00000000, %f184;
	ld.global.f32 	%f186, [%rd21];
	add.f32 	%f187, %f186, %f185;
	st.global.f32 	[%rd21], %f187;
	ld.global.f32 	%f188, [%rd22];
	add.f32 	%f189, %f185, %f188;
	st.global.f32 	[%rd22], %f189;
	mul.f32 	%f190, %f112, %f112;
	mul.f32 	%f191, %f10, %f15;
	fma.rn.f32 	%f192, %f191, %f16, %f190;
	ld.global.f32 	%f193, [%rd23];
	add.f32 	%f194, %f193, %f192;
	st.global.f32 	[%rd23], %f194;
	mul.f32 	%f195, %f3, %f190;
	max.f32 	%f196, %f195, 0f38D1B717;
	add.f32 	%f197, %f192, %f196;
	ld.global.f32 	%f198, [%rd24];
	add.f32 	%f199, %f197, %f198;
	st.global.f32 	[%rd24], %f199;
	ld.global.f32 	%f200, [%rd25];
	fma.rn.f32 	%f201, %f16, %f112, %f200;
	st.global.f32 	[%rd25], %f201;
	add.s32 	%r29, %r29, 1;
	add.s32 	%r28, %r28, %r6;
	setp.ne.s32 	%p13, %r29, 21;
	@%p13 bra 	$L__BB0_3;
$L__BB0_11:
	ret;

}


// ===== COMPILED SASS (sm_100) =====

	.target	sm_100

	.elftype	@"ET_EXEC"


//--------------------- .note.nv.tkinfo           --------------------------
	.section	.note.nv.tkinfo,"",@"SHT_NOTE"
	.sectionflags	@"SHF_NOTE_NV_TKINFO"
	.tkinfo
        /*0018*/ 	.word	0x00000002
        /*0030*/ 	.string	""
        /*0030*/ 	.string	"ptxas"
        /*0030*/ 	.string	"Cuda compilation tools, release 13.0, V13.0.88"
        /*0030*/ 	.string	"Build cuda_13.0.r13.0/compiler.36424714_0"
        /*0030*/ 	.string	"-arch sm_100 -m 64 "



//--------------------- .note.nv.cuinfo           --------------------------
	.section	.note.nv.cuinfo,"",@"SHT_NOTE"
	.sectionflags	@"SHF_NOTE_NV_CUINFO"
        /*0018*/ 	.short	0x0002
        /*001a*/ 	.short	0x0064
        /*001c*/ 	.short	0x0082
	.zero		2


//--------------------- .nv.info                  --------------------------
	.section	.nv.info,"",@"SHT_CUDA_INFO"
	.align	4


	//----- nvinfo : EIATTR_REGCOUNT
	.align		4
        /*0000*/ 	.byte	0x04, 0x2f
        /*0002*/ 	.short	(.L_2 - .L_1)
	.align		4
.L_1:
        /*0004*/ 	.word	index@(k_fghhl_4_1_21_f_f7def86f0a03)
        /*0008*/ 	.word	0x0000005a


	//----- nvinfo : EIATTR_FRAME_SIZE
	.align		4
.L_2:
        /*000c*/ 	.byte	0x04, 0x11
        /*000e*/ 	.short	(.L_4 - .L_3)
	.align		4
.L_3:
        /*0010*/ 	.word	index@(k_fghhl_4_1_21_f_f7def86f0a03)
        /*0014*/ 	.word	0x00000010


	//----- nvinfo : EIATTR_MIN_STACK_SIZE
	.align		4
.L_4:
        /*0018*/ 	.byte	0x04, 0x12
        /*001a*/ 	.short	(.L_6 - .L_5)
	.align		4
.L_5:
        /*001c*/ 	.word	index@(k_fghhl_4_1_21_f_f7def86f0a03)
        /*0020*/ 	.word	0x00000010
.L_6:


//--------------------- .nv.compat                --------------------------
	.section	.nv.compat,"",@"SHT_CUDA_COMPAT_INFO"
	.align	4
        /*0000*/ 	.byte	0x02, 0x09, 0x00, 0x00, 0x02, 0x02, 0x01, 0x00, 0x02, 0x05, 0x05, 0x00, 0x03, 0x07, 0x01, 0x01
        /*0010*/ 	.byte	0x02, 0x03, 0x00, 0x00, 0x02, 0x06, 0x01, 0x00, 0x04, 0x0b, 0x08, 0x00, 0x01, 0x00, 0x00, 0x00
        /*0020*/ 	.byte	0x00, 0x00, 0x00, 0x00


//--------------------- .nv.info.k_fghhl_4_1_21_f_f7def86f0a03 --------------------------
	.section	.nv.info.k_fghhl_4_1_21_f_f7def86f0a03,"",@"SHT_CUDA_INFO"
	.sectionflags	@""
	.align	4


	//----- nvinfo : EIATTR_CUDA_API_VERSION
	.align		4
        /*0000*/ 	.byte	0x04, 0x37
        /*0002*/ 	.short	(.L_8 - .L_7)
.L_7:
        /*0004*/ 	.word	0x00000082


	//----- nvinfo : EIATTR_KPARAM_INFO
	.align		4
.L_8:
        /*0008*/ 	.byte	0x04, 0x17
        /*000a*/ 	.short	(.L_10 - .L_9)
.L_9:
        /*000c*/ 	.word	0x00000000
        /*0010*/ 	.short	0x0009
        /*0012*/ 	.short	0x0048
        /*0014*/ 	.byte	0x00, 0xf0, 0x11, 0x00


	//----- nvinfo : EIATTR_KPARAM_INFO
	.align		4
.L_10:
        /*0018*/ 	.byte	0x04, 0x17
        /*001a*/ 	.short	(.L_12 - .L_11)
.L_11:
        /*001c*/ 	.word	0x00000000
        /*0020*/ 	.short	0x0008
        /*0022*/ 	.short	0x0040
        /*0024*/ 	.byte	0x00, 0xf5, 0x21, 0x00


	//----- nvinfo : EIATTR_KPARAM_INFO
	.align		4
.L_12:
        /*0028*/ 	.byte	0x04, 0x17
        /*002a*/ 	.short	(.L_14 - .L_13)
.L_13:
        /*002c*/ 	.word	0x00000000
        /*0030*/ 	.short	0x0007
        /*0032*/ 	.short	0x0038
        /*0034*/ 	.byte	0x00, 0xf5, 0x21, 0x00


	//----- nvinfo : EIATTR_KPARAM_INFO
	.align		4
.L_14:
        /*0038*/ 	.byte	0x04, 0x17
        /*003a*/ 	.short	(.L_16 - .L_15)
.L_15:
        /*003c*/ 	.word	0x00000000
        /*0040*/ 	.short	0x0006
        /*0042*/ 	.short	0x0030
        /*0044*/ 	.byte	0x00, 0xf5, 0x21, 0x00


	//----- nvinfo : EIATTR_KPARAM_INFO
	.align		4
.L_16:
        /*0048*/ 	.byte	0x04, 0x17
        /*004a*/ 	.short	(.L_18 - .L_17)
.L_17:
        /*004c*/ 	.word	0x00000000
        /*0050*/ 	.short	0x0005
        /*0052*/ 	.short	0x0028
        /*0054*/ 	.byte	0x00, 0xf5, 0x21, 0x00


	//----- nvinfo : EIATTR_KPARAM_INFO
	.align		4
.L_18:
        /*0058*/ 	.byte	0x04, 0x17
        /*005a*/ 	.short	(.L_20 - .L_19)
.L_19:
        /*005c*/ 	.word	0x00000000
        /*0060*/ 	.short	0x0004
        /*0062*/ 	.short	0x0020
        /*0064*/ 	.byte	0x00, 0xf5, 0x21, 0x00


	//----- nvinfo : EIATTR_KPARAM_INFO
	.align		4
.L_20:
        /*0068*/ 	.byte	0x04, 0x17
        /*006a*/ 	.short	(.L_22 - .L_21)
.L_21:
        /*006c*/ 	.word	0x00000000
        /*0070*/ 	.short	0x0003
        /*0072*/ 	.short	0x0018
        /*0074*/ 	.byte	0x00, 0xf5, 0x21, 0x00


	//----- nvinfo : EIATTR_KPARAM_INFO
	.align		4
.L_22:
        /*0078*/ 	.byte	0x04, 0x17
        /*007a*/ 	.short	(.L_24 - .L_23)
.L_23:
        /*007c*/ 	.word	0x00000000
        /*0080*/ 	.short	0x0002
        /*0082*/ 	.short	0x0010
        /*0084*/ 	.byte	0x00, 0xf5, 0x21, 0x00


	//----- nvinfo : EIATTR_KPARAM_INFO
	.align		4
.L_24:
        /*0088*/ 	.byte	0x04, 0x17
        /*008a*/ 	.short	(.L_26 - .L_25)
.L_25:
        /*008c*/ 	.word	0x00000000
        /*0090*/ 	.short	0x0001
        /*0092*/ 	.short	0x0008
        /*0094*/ 	.byte	0x00, 0xf5, 0x21, 0x00


	//----- nvinfo : EIATTR_KPARAM_INFO
	.align		4
.L_26:
        /*0098*/ 	.byte	0x04, 0x17
        /*009a*/ 	.short	(.L_28 - .L_27)
.L_27:
        /*009c*/ 	.word	0x00000000
        /*00a0*/ 	.short	0x0000
        /*00a2*/ 	.short	0x0000
        /*00a4*/ 	.byte	0x00, 0xf5, 0x21, 0x00


	//----- nvinfo : EIATTR_SPARSE_MMA_MASK
	.align		4
.L_28:
        /*00a8*/ 	.byte	0x03, 0x50
        /*00aa*/ 	.short	0x0000


	//----- nvinfo : EIATTR_MAXREG_COUNT
	.align		4
        /*00ac*/ 	.byte	0x03, 0x1b
        /*00ae*/ 	.short	0x00ff


	//----- nvinfo : EIATTR_EXTERNS
	.align		4
        /*00b0*/ 	.byte	0x04, 0x0f
        /*00b2*/ 	.short	(.L_30 - .L_29)


	//   ....[0]....
	.align		4
.L_29:
        /*00b4*/ 	.word	index@(vprintf)


	//----- nvinfo : EIATTR_MERCURY_ISA_VERSION
	.align		4
.L_30:
        /*00b8*/ 	.byte	0x03, 0x5f
        /*00ba*/ 	.short	0x0101


	//----- nvinfo : EIATTR_VRC_CTA_INIT_COUNT
	.align		4
        /*00bc*/ 	.byte	0x02, 0x4a
	.zero		1
	.zero		1


	//----- nvinfo : EIATTR_SYSCALL_OFFSETS
	.align		4
        /*00c0*/ 	.byte	0x04, 0x46
        /*00c2*/ 	.short	(.L_32 - .L_31)


	//   ....[0]....
.L_31:
        /*00c4*/ 	.word	0x00000b40


	//----- nvinfo : EIATTR_EXIT_INSTR_OFFSETS
	.align		4
.L_32:
        /*00c8*/ 	.byte	0x04, 0x1c
        /*00ca*/ 	.short	(.L_34 - .L_33)


	//   ....[0]....
.L_33:
        /*00cc*/ 	.word	0x000000c0


	//   ....[1]....
        /*00d0*/ 	.word	0x00000130


	//   ....[2]....
        /*00d4*/ 	.word	0x00001310


	//----- nvinfo : EIATTR_CRS_STACK_SIZE
	.align		4
.L_34:
        /*00d8*/ 	.byte	0x04, 0x1e
        /*00da*/ 	.short	(.L_36 - .L_35)
.L_35:
        /*00dc*/ 	.word	0x00000000


	//----- nvinfo : EIATTR_CBANK_PARAM_SIZE
	.align		4
.L_36:
        /*00e0*/ 	.byte	0x03, 0x19
        /*00e2*/ 	.short	0x004c


	//----- nvinfo : EIATTR_PARAM_CBANK
	.align		4
        /*00e4*/ 	.byte	0x04, 0x0a
        /*00e6*/ 	.short	(.L_38 - .L_37)
	.align		4
.L_37:
        /*00e8*/ 	.word	index@(.nv.constant0.k_fghhl_4_1_21_f_f7def86f0a03)
        /*00ec*/ 	.short	0x0380
        /*00ee*/ 	.short	0x004c


	//----- nvinfo : EIATTR_SW_WAR
	.align		4
.L_38:
        /*00f0*/ 	.byte	0x04, 0x36
        /*00f2*/ 	.short	(.L_40 - .L_39)
.L_39:
        /*00f4*/ 	.word	0x00000008
.L_40:


//--------------------- .nv.callgraph             --------------------------
	.section	.nv.callgraph,"",@"SHT_CUDA_CALLGRAPH"
	.align	4
	.sectionentsize	8
	.align		4
        /*0000*/ 	.word	0x00000000
	.align		4
        /*0004*/ 	.word	0xffffffff
	.align		4
        /*0008*/ 	.word	index@(k_fghhl_4_1_21_f_f7def86f0a03)
	.align		4
        /*000c*/ 	.word	index@(vprintf)
	.align		4
        /*0010*/ 	.word	0x00000000
	.align		4
        /*0014*/ 	.word	0xfffffffe
	.align		4
        /*0018*/ 	.word	0x00000000
	.align		4
        /*001c*/ 	.word	0xfffffffd
	.align		4
        /*0020*/ 	.word	0x00000000
	.align		4
        /*0024*/ 	.word	0xfffffffc


//--------------------- .nv.constant4             --------------------------
	.section	.nv.constant4,"a",@progbits
	.align	8
	.align		8
.nv.constant4:
        /*0000*/ 	.dword	vprintf
	.align		8
        /*0008*/ 	.dword	$str


//--------------------- .text.k_fghhl_4_1_21_f_f7def86f0a03 --------------------------
	.section	.text.k_fghhl_4_1_21_f_f7def86f0a03,"ax",@progbits
	.align	128
        .global         k_fghhl_4_1_21_f_f7def86f0a03
        .type           k_fghhl_4_1_21_f_f7def86f0a03,@function
        .size           k_fghhl_4_1_21_f_f7def86f0a03,(.L_x_6 - k_fghhl_4_1_21_f_f7def86f0a03)
        .other          k_fghhl_4_1_21_f_f7def86f0a03,@"STO_CUDA_ENTRY STV_DEFAULT"
k_fghhl_4_1_21_f_f7def86f0a03:
.text.k_fghhl_4_1_21_f_f7def86f0a03:
[----:B------:R-:W0:Y:S01]  /*0000*/  LDC R1, c[0x0][0x37c] ;  /* 0x0000df00ff017b82 */ /* 0x000e220000000800 */
[----:B------:R-:W1:Y:S01]  /*0010*/  S2R R78, SR_CTAID.X ;  /* 0x00000000004e7919 */ /* 0x000e620000002500 */
[----:B------:R-:W2:Y:S06]  /*0020*/  LDCU UR5, c[0x0][0x2fc] ;  /* 0x00005f80ff0577ac */ /* 0x000eac0008000800 */
[----:B------:R-:W3:Y:S01]  /*0030*/  LDC R23, c[0x0][0x3c8] ;  /* 0x0000f200ff177b82 */ /* 0x000ee20000000800 */
[----:B0-----:R-:W-:Y:S01]  /*0040*/  IADD3 R1, PT, PT, R1, -0x10, RZ ;  /* 0xfffffff001017810 */ /* 0x001fe20007ffe0ff */
[----:B------:R-:W1:Y:S01]  /*0050*/  S2R R3, SR_TID.X ;  /* 0x0000000000037919 */ /* 0x000e620000002100 */
[----:B------:R-:W1:Y:S01]  /*0060*/  LDCU UR6, c[0x0][0x360] ;  /* 0x00006c00ff0677ac */ /* 0x000e620008000800 */
[----:B------:R-:W0:Y:S02]  /*0070*/  LDCU UR4, c[0x0][0x2f8] ;  /* 0x00005f00ff0477ac */ /* 0x000e240008000800 */
[----:B0-----:R-:W-:-:S04]  /*0080*/  IADD3 R18, P1, PT, R1, UR4, RZ ;  /* 0x0000000401127c10 */ /* 0x001fc8000ff3e0ff */
[----:B--2---:R-:W-:Y:S01]  /*0090*/  IADD3.X R17, PT, PT, RZ, UR5, RZ, P1, !PT ;  /* 0x00000005ff117c10 */ /* 0x004fe20008ffe4ff */
[----:B-1----:R-:W-:-:S05]  /*00a0*/  IMAD R78, R78, UR6, R3 ;  /* 0x000000064e4e7c24 */ /* 0x002fca000f8e0203 */
[----:B---3--:R-:W-:-:S13]  /*00b0*/  ISETP.GE.AND P0, PT, R78, R23, PT ;  /* 0x000000174e00720c */ /* 0x008fda0003f06270 */
[----:B------:R-:W-:Y:S05]  /*00c0*/  @P0 EXIT ;  /* 0x000000000000094d */ /* 0x000fea0003800000 */
[----:B------:R-:W0:Y:S01]  /*00d0*/  LDCU.64 UR4, c[0x0][0x3a0] ;  /* 0x00007400ff0477ac */ /* 0x000e220008000a00 */
[----:B------:R-:W1:Y:S01]  /*00e0*/  LDCU.64 UR36, c[0x0][0x358] ;  /* 0x00006b00ff2477ac */ /* 0x000e620008000a00 */
[----:B0-----:R-:W-:-:S04]  /*00f0*/  IADD3 R2, P0, PT, R78, UR4, RZ ;  /* 0x000000044e027c10 */ /* 0x001fc8000ff1e0ff */
[----:B------:R-:W-:-:S05]  /*0100*/  LEA.HI.X.SX32 R3, R78, UR5, 0x1, P0 ;  /* 0x000000054e037c11 */ /* 0x000fca00080f0eff */
[----:B-1----:R-:W2:Y:S02]  /*0110*/  LDG.E.U8 R2, desc[UR36][R2.64] ;  /* 0x0000002402027981 */ /* 0x002ea4000c1e1100 */
[----:B--2---:R-:W-:-:S13]  /*0120*/  ISETP.NE.AND P0, PT, R2, RZ, PT ;  /* 0x000000ff0200720c */ /* 0x004fda0003f05270 */
[----:B------:R-:W-:Y:S05]  /*0130*/  @!P0 EXIT ;  /* 0x000000000000894d */ /* 0x000fea0003800000 */
[----:B------:R-:W0:Y:S01]  /*0140*/  LDC.64 R2, c[0x0][0x380] ;  /* 0x0000e000ff027b82 */ /* 0x000e220000000a00 */
[----:B------:R-:W1:Y:S07]  /*0150*/  LDCU UR38, c[0x0][0x3c8] ;  /* 0x00007900ff2677ac */ /* 0x000e6e0008000800 */
[----:B------:R-:W2:Y:S08]  /*0160*/  LDC.64 R10, c[0x0][0x398] ;  /* 0x0000e600ff0a7b82 */ /* 0x000eb00000000a00 */
[----:B------:R-:W3:Y:S01]  /*0170*/  LDC.64 R70, c[0x0][0x3b8] ;  /* 0x0000ee00ff467b82 */ /* 0x000ee20000000a00 */
[----:B0-----:R-:W-:-:S07]  /*0180*/  IMAD.WIDE R2, R78, 0x4, R2 ;  /* 0x000000044e027825 */ /* 0x001fce00078e0202 */
[----:B------:R-:W0:Y:S01]  /*0190*/  LDC.64 R68, c[0x0][0x3c0] ;  /* 0x0000f000ff447b82 */ /* 0x000e220000000a00 */
[----:B------:R4:W5:Y:S01]  /*01a0*/  LDG.E R77, desc[UR36][R2.64] ;  /* 0x00000024024d7981 */ /* 0x000962000c1e1900 */
[----:B------:R-:W-:-:S06]  /*01b0*/  IMAD.WIDE R4, R23, 0x4, R2 ;  /* 0x0000000417047825 */ /* 0x000fcc00078e0202 */
[----:B------:R-:W1:Y:S01]  /*01c0*/  LDC.64 R46, c[0x0][0x3b0] ;  /* 0x0000ec00ff2e7b82 */ /* 0x000e620000000a00 */
[----:B--2---:R-:W-:Y:S01]  /*01d0*/  IMAD.WIDE R10, R78, 0x4, R10 ;  /* 0x000000044e0a7825 */ /* 0x004fe200078e020a */
[----:B------:R4:W5:Y:S03]  /*01e0*/  LDG.E R76, desc[UR36][R4.64] ;  /* 0x00000024044c7981 */ /* 0x000966000c1e1900 */
[C---:B------:R-:W-:Y:S01]  /*01f0*/  IMAD.WIDE R6, R23.reuse, 0x4, R4 ;  /* 0x0000000417067825 */ /* 0x040fe200078e0204 */
[----:B------:R4:W5:Y:S02]  /*0200*/  LDG.E R73, desc[UR36][R10.64] ;  /* 0x000000240a497981 */ /* 0x000964000c1e1900 */
[----:B------:R-:W2:Y:S02]  /*0210*/  LDC.64 R28, c[0x0][0x3a8] ;  /* 0x0000ea00ff1c7b82 */ /* 0x000ea40000000a00 */
[----:B------:R4:W5:Y:S01]  /*0220*/  LDG.E R75, desc[UR36][R6.64] ;  /* 0x00000024064b7981 */ /* 0x000962000c1e1900 */
[----:B------:R-:W-:-:S05]  /*0230*/  IMAD.WIDE R8, R23, 0x4, R6 ;  /* 0x0000000417087825 */ /* 0x000fca00078e0206 */
[----:B------:R4:W5:Y:S01]  /*0240*/  LDG.E R74, desc[UR36][R8.64] ;  /* 0x00000024084a7981 */ /* 0x000962000c1e1900 */
[----:B---3--:R-:W-:-:S04]  /*0250*/  IMAD.WIDE R70, R78, 0x4, R70 ;  /* 0x000000044e467825 */ /* 0x008fc800078e0246 */
[----:B0-----:R-:W-:-:S04]  /*0260*/  IMAD.WIDE R68, R78, 0x4, R68 ;  /* 0x000000044e447825 */ /* 0x001fc800078e0244 */
[----:B------:R-:W-:-:S04]  /*0270*/  IMAD.WIDE R66, R23, 0x4, R70 ;  /* 0x0000000417427825 */ /* 0x000fc800078e0246 */
        /* <DEDUP_REMOVED lines=9> */
[----:B-1----:R-:W-:-:S04]  /*0310*/  IMAD.WIDE R46, R78, 0x4, R46 ;  /* 0x000000044e2e7825 */ /* 0x002fc800078e022e */
        /* <DEDUP_REMOVED lines=8> */
[----:B------:R-:W-:Y:S01]  /*03a0*/  HFMA2 R16, -RZ, RZ, 0, 0 ;  /* 0x00000000ff107431 */ /* 0x000fe200000001ff */
[----:B------:R-:W-:Y:S01]  /*03b0*/  MOV R72, R78 ;  /* 0x0000004e00487202 */ /* 0x000fe20000000f00 */
[----:B------:R-:W-:-:S04]  /*03c0*/  IMAD.WIDE R26, R23, 0x4, R34 ;  /* 0x00000004171a7825 */ /* 0x000fc800078e0222 */
[----:B------:R-:W-:-:S04]  /*03d0*/  IMAD.WIDE R24, R23, 0x4, R32 ;  /* 0x0000000417187825 */ /* 0x000fc800078e0220 */
[----:B--2---:R-:W-:-:S04]  /*03e0*/  IMAD.WIDE R28, R78, 0x4, R28 ;  /* 0x000000044e1c7825 */ /* 0x004fc800078e021c */
[----:B----4-:R-:W-:-:S07]  /*03f0*/  IMAD.WIDE R22, R23, 0x4, R30 ;  /* 0x0000000417167825 */ /* 0x010fce00078e021e */
.L_x_4:
[----:B------:R-:W0:Y:S08]  /*0400*/  LDC.64 R86, c[0x0][0x388] ;  /* 0x0000e200ff567b82 */ /* 0x000e300000000a00 */
[----:B--2---:R-:W1:Y:S01]  /*0410*/  LDC.64 R2, c[0x0][0x390] ;  /* 0x0000e400ff027b82 */ /* 0x004e620000000a00 */
[----:B0-----:R-:W-:-:S06]  /*0420*/  IMAD.WIDE R86, R72, 0x4, R86 ;  /* 0x0000000448567825 */ /* 0x001fcc00078e0256 */
[----:B------:R-:W2:Y:S01]  /*0430*/  LDG.E R86, desc[UR36][R86.64] ;  /* 0x0000002456567981 */ /* 0x000ea2000c1e1900 */
[----:B------:R-:W-:Y:S01]  /*0440*/  MOV R9, 0x3bbb989d ;  /* 0x3bbb989d00097802 */ /* 0x000fe20000000f00 */
[----:B-1----:R-:W-:Y:S01]  /*0450*/  IMAD.WIDE R2, R72, 0x4, R2 ;  /* 0x0000000448027825 */ /* 0x002fe200078e0202 */
[----:B------:R-:W-:-:S04]  /*0460*/  MOV R8, 0x437c0000 ;  /* 0x437c000000087802 */ /* 0x000fc80000000f00 */
[----:B-----5:R0:W5:Y:S01]  /*0470*/  LDG.E R0, desc[UR36][R2.64] ;  /* 0x0000002402007981 */ /* 0x020162000c1e1900 */
[----:B------:R-:W-:Y:S01]  /*0480*/  FADD R79, -R76, 1 ;  /* 0x3f8000004c4f7421 */ /* 0x000fe20000000100 */
[----:B------:R-:W-:Y:S01]  /*0490*/  BSSY.RECONVERGENT B0, `(.L_x_0) ;  /* 0x000005b000007945 */ /* 0x000fe20003800200 */
[----:B------:R-:W-:Y:S02]  /*04a0*/  ISETP.NE.AND P1, PT, R78, RZ, PT ;  /* 0x000000ff4e00720c */ /* 0x000fe40003f25270 */
[----:B------:R-:W-:Y:S01]  /*04b0*/  MOV R80, 0x3f800000 ;  /* 0x3f80000000507802 */ /* 0x000fe20000000f00 */
[-C--:B--2---:R-:W-:Y:S01]  /*04c0*/  FMUL R6, R74, -R86.reuse ;  /* 0x800000564a067220 */ /* 0x084fe20000400000 */
[----:B------:R-:W-:Y:S01]  /*04d0*/  FMUL R4, R75, -R86 ;  /* 0x800000564b047220 */ /* 0x000fe20000400000 */
[----:B------:R-:W-:Y:S02]  /*04e0*/  FSETP.NEU.AND P0, PT, R86, 1, PT ;  /* 0x3f8000005600780b */ /* 0x000fe40003f0d000 */
[----:B------:R-:W-:-:S04]  /*04f0*/  FFMA.SAT R5, R6, R9, 0.5 ;  /* 0x3f00000006057423 */ /* 0x000fc80000002009 */
[----:B------:R-:W-:Y:S01]  /*0500*/  FFMA.RM R7, R5, R8, 12582913 ;  /* 0x4b40000105077423 */ /* 0x000fe20000004008 */
[----:B------:R-:W-:-:S03]  /*0510*/  FFMA.SAT R5, R4, R9, 0.5 ;  /* 0x3f00000004057423 */ /* 0x000fc60000002009 */
[----:B------:R-:W-:Y:S01]  /*0520*/  FADD R9, R7, -12583039 ;  /* 0xcb40007f07097421 */ /* 0x000fe20000000000 */
[----:B------:R-:W-:Y:S01]  /*0530*/  FFMA.RM R5, R5, R8, 12582913 ;  /* 0x4b40000105057423 */ /* 0x000fe20000004008 */
[----:B------:R-:W-:Y:S02]  /*0540*/  SHF.L.U32 R84, R7, 0x17, RZ ;  /* 0x0000001707547819 */ /* 0x000fe400000006ff */
[C---:B------:R-:W-:Y:S01]  /*0550*/  FFMA R9, R6.reuse, 1.4426950216293334961, -R9 ;  /* 0x3fb8aa3b06097823 */ /* 0x040fe20000000809 */
[C---:B0-----:R-:W-:Y:S01]  /*0560*/  FADD R3, R5.reuse, -12583039 ;  /* 0xcb40007f05037421 */ /* 0x041fe20000000000 */
[----:B------:R-:W-:Y:S02]  /*0570*/  SHF.L.U32 R81, R5, 0x17, RZ ;  /* 0x0000001705517819 */ /* 0x000fe400000006ff */
[----:B------:R-:W-:Y:S01]  /*0580*/  FFMA R9, R6, 1.925963033500011079e-08, R9 ;  /* 0x32a5706006097823 */ /* 0x000fe20000000009 */
[----:B------:R-:W-:-:S04]  /*0590*/  FFMA R3, R4, 1.4426950216293334961, -R3 ;  /* 0x3fb8aa3b04037823 */ /* 0x000fc80000000803 */
[----:B------:R-:W-:Y:S01]  /*05a0*/  FFMA R3, R4, 1.925963033500011079e-08, R3 ;  /* 0x32a5706004037823 */ /* 0x000fe20000000003 */
[----:B------:R-:W0:Y:S08]  /*05b0*/  MUFU.EX2 R9, R9 ;  /* 0x0000000900097308 */ /* 0x000e300000000800 */
[----:B------:R-:W1:Y:S01]  /*05c0*/  MUFU.EX2 R2, R3 ;  /* 0x0000000300027308 */ /* 0x000e620000000800 */
[----:B0-----:R-:W-:-:S04]  /*05d0*/  FMUL R84, R84, R9 ;  /* 0x0000000954547220 */ /* 0x001fc80000400000 */
[----:B------:R-:W-:Y:S01]  /*05e0*/  FMUL R79, R84, R79 ;  /* 0x0000004f544f7220 */ /* 0x000fe20000400000 */
[----:B-1----:R-:W-:-:S04]  /*05f0*/  FMUL R81, R81, R2 ;  /* 0x0000000251517220 */ /* 0x002fc80000400000 */
[----:B------:R-:W-:-:S04]  /*0600*/  FMUL R82, R76, R81 ;  /* 0x000000514c527220 */ /* 0x000fc80000400000 */
[----:B------:R-:W-:Y:S01]  /*0610*/  FADD R19, R82, R79 ;  /* 0x0000004f52137221 */ /* 0x000fe20000000000 */
[----:B------:R-:W-:Y:S06]  /*0620*/  @!P0 BRA `(.L_x_1) ;  /* 0x0000000400048947 */ /* 0x000fec0003800000 */
[----:B------:R-:W-:-:S13]  /*0630*/  FSETP.NAN.AND P0, PT, |R86|, |R86|, PT ;  /* 0x400000565600720b */ /* 0x000fda0003f08200 */
[----:B------:R-:W-:Y:S01]  /*0640*/  @P0 FADD R80, R86, 2 ;  /* 0x4000000056500421 */ /* 0x000fe20000000000 */
[----:B------:R-:W-:Y:S06]  /*0650*/  @P0 BRA `(.L_x_1) ;  /* 0x0000000000f80947 */ /* 0x000fec0003800000 */
[C---:B------:R-:W-:Y:S01]  /*0660*/  FMUL R3, |R86|.reuse, 16777216 ;  /* 0x4b80000056037820 */ /* 0x040fe20000400200 */
[----:B------:R-:W-:-:S04]  /*0670*/  FSETP.GEU.AND P0, PT, |R86|, 1.175494350822287508e-38, PT ;  /* 0x008000005600780b */ /* 0x000fc80003f0e200 */
[----:B------:R-:W-:-:S04]  /*0680*/  FSEL R3, R3, |R86|, !P0 ;  /* 0x4000005603037208 */ /* 0x000fc80004000000 */
[----:B------:R-:W-:-:S04]  /*0690*/  IADD3 R2, PT, PT, R3, -0x3f3504f3, RZ ;  /* 0xc0cafb0d03027810 */ /* 0x000fc80007ffe0ff */
[----:B------:R-:W-:-:S04]  /*06a0*/  LOP3.LUT R2, R2, 0xff800000, RZ, 0xc0, !PT ;  /* 0xff80000002027812 */ /* 0x000fc800078ec0ff */
[-C--:B------:R-:W-:Y:S02]  /*06b0*/  IADD3 R3, PT, PT, R3, -R2.reuse, RZ ;  /* 0x8000000203037210 */ /* 0x080fe40007ffe0ff */
[----:B------:R-:W-:-:S03]  /*06c0*/  I2FP.F32.S32 R2, R2 ;  /* 0x0000000200027245 */ /* 0x000fc60000201400 */
[C---:B------:R-:W-:Y:S01]  /*06d0*/  FADD R4, R3.reuse, 1 ;  /* 0x3f80000003047421 */ /* 0x040fe20000000000 */
[----:B------:R-:W-:-:S04]  /*06e0*/  FADD R3, R3, -1 ;  /* 0xbf80000003037421 */ /* 0x000fc80000000000 */
[----:B------:R-:W-:Y:S01]  /*06f0*/  FADD R5, R3, R3 ;  /* 0x0000000303057221 */ /* 0x000fe20000000000 */
[----:B------:R-:W0:Y:S03]  /*0700*/  MUFU.RCP R4, R4 ;  /* 0x0000000400047308 */ /* 0x000e260000001000 */
[----:B0-----:R-:W-:-:S04]  /*0710*/  FMUL R5, R4, R5 ;  /* 0x0000000504057220 */ /* 0x001fc80000400000 */
[----:B------:R-:W-:-:S04]  /*0720*/  FADD R6, R3, -R5 ;  /* 0x8000000503067221 */ /* 0x000fc80000000000 */
[----:B------:R-:W-:-:S04]  /*0730*/  FADD R6, R6, R6 ;  /* 0x0000000606067221 */ /* 0x000fc80000000000 */
[----:B------:R-:W-:-:S04]  /*0740*/  FFMA R3, R3, -R5, R6 ;  /* 0x8000000503037223 */ /* 0x000fc80000000006 */
[----:B------:R-:W-:Y:S01]  /*0750*/  FMUL R6, R4, R3 ;  /* 0x0000000304067220 */ /* 0x000fe20000400000 */
[----:B------:R-:W-:Y:S01]  /*0760*/  FSEL R3, RZ, -24, P0 ;  /* 0xc1c00000ff037808 */ /* 0x000fe20000000000 */
[----:B------:R-:W-:Y:S01]  /*0770*/  HFMA2 R4, -RZ, RZ, 0.771484375, 0.21533203125 ;  /* 0x3a2c32e4ff047431 */ /* 0x000fe200000001ff */
[----:B------:R-:W-:-:S03]  /*0780*/  FSETP.NEU.AND P0, PT, |R86|, +INF , PT ;  /* 0x7f8000005600780b */ /* 0x000fc60003f0d200 */
[----:B------:R-:W-:Y:S01]  /*0790*/  FFMA R2, R2, 1.1920928955078125e-07, R3 ;  /* 0x3400000002027823 */ /* 0x000fe20000000003 */
[C---:B------:R-:W-:Y:S01]  /*07a0*/  FMUL R3, R5.reuse, R5 ;  /* 0x0000000505037220 */ /* 0x040fe20000400000 */
[----:B------:R-:W-:Y:S02]  /*07b0*/  FSETP.NEU.AND P0, PT, R86, RZ, P0 ;  /* 0x000000ff5600720b */ /* 0x000fe4000070d000 */
[----:B------:R-:W-:Y:S01]  /*07c0*/  FFMA R7, R5, 1.4426950216293334961, R2 ;  /* 0x3fb8aa3b05077823 */ /* 0x000fe20000000002 */
[----:B------:R-:W-:-:S03]  /*07d0*/  FFMA R4, R3, R4, 0.0032181653659790754318 ;  /* 0x3b52e7db03047423 */ /* 0x000fc60000000004 */
[----:B------:R-:W-:Y:S01]  /*07e0*/  FADD R2, R2, -R7 ;  /* 0x8000000702027221 */ /* 0x000fe20000000000 */
[----:B------:R-:W-:-:S03]  /*07f0*/  FFMA R4, R3, R4, 0.018033718690276145935 ;  /* 0x3c93bb7303047423 */ /* 0x000fc60000000004 */
[----:B------:R-:W-:Y:S01]  /*0800*/  FFMA R9, R5, 1.4426950216293334961, R2 ;  /* 0x3fb8aa3b05097823 */ /* 0x000fe20000000002 */
[----:B------:R-:W-:-:S03]  /*0810*/  FFMA R4, R3, R4, 0.12022458761930465698 ;  /* 0x3df6384f03047423 */ /* 0x000fc60000000004 */
[----:B------:R-:W-:Y:S01]  /*0820*/  FFMA R2, R6, 1.4426950216293334961, R9 ;  /* 0x3fb8aa3b06027823 */ /* 0x000fe20000000009 */
[----:B------:R-:W-:-:S03]  /*0830*/  FMUL R4, R3, R4 ;  /* 0x0000000403047220 */ /* 0x000fc60000400000 */
[----:B------:R-:W-:Y:S01]  /*0840*/  FFMA R2, R5, 1.9251366722983220825e-08, R2 ;  /* 0x32a55e3405027823 */ /* 0x000fe20000000002 */
[----:B------:R-:W-:-:S04]  /*0850*/  FMUL R3, R4, 3 ;  /* 0x4040000004037820 */ /* 0x000fc80000400000 */
[----:B------:R-:W-:-:S04]  /*0860*/  FFMA R3, R6, R3, R2 ;  /* 0x0000000306037223 */ /* 0x000fc80000000002 */
[----:B------:R-:W-:Y:S01]  /*0870*/  FFMA R4, R5, R4, R3 ;  /* 0x0000000405047223 */ /* 0x000fe20000000003 */
[----:B------:R-:W-:-:S03]  /*0880*/  MOV R5, 0x391fcb8e ;  /* 0x391fcb8e00057802 */ /* 0x000fc60000000f00 */
[----:B------:R-:W-:-:S04]  /*0890*/  FADD R2, R7, R4 ;  /* 0x0000000407027221 */ /* 0x000fc80000000000 */
[----:B------:R-:W-:Y:S01]  /*08a0*/  FMUL R3, R2, 2 ;  /* 0x4000000002037820 */ /* 0x000fe20000400000 */
[----:B------:R-:W-:-:S03]  /*08b0*/  FADD R7, -R7, R2 ;  /* 0x0000000207077221 */ /* 0x000fc60000000100 */
[----:B------:R-:W0:Y:S01]  /*08c0*/  FRND R6, R3 ;  /* 0x0000000300067307 */ /* 0x000e220000201000 */
[----:B------:R-:W-:Y:S01]  /*08d0*/  FADD R7, R4, -R7 ;  /* 0x8000000704077221 */ /* 0x000fe20000000000 */
[----:B------:R-:W-:Y:S01]  /*08e0*/  FFMA R2, R2, 2, -R3 ;  /* 0x4000000002027823 */ /* 0x000fe20000000803 */
[C---:B------:R-:W-:Y:S02]  /*08f0*/  FSETP.GT.AND P3, PT, |R3|.reuse, 152, PT ;  /* 0x431800000300780b */ /* 0x040fe40003f64200 */
[----:B------:R-:W-:Y:S01]  /*0900*/  FSETP.GEU.AND P2, PT, R3, RZ, PT ;  /* 0x000000ff0300720b */ /* 0x000fe20003f4e000 */
[----:B------:R-:W-:-:S03]  /*0910*/  FFMA R7, R7, 2, R2 ;  /* 0x4000000007077823 */ /* 0x000fc60000000002 */
[----:B------:R-:W-:Y:S01]  /*0920*/  FSEL R80, RZ, +INF , !P2 ;  /* 0x7f800000ff507808 */ /* 0x000fe20005000000 */
[----:B0-----:R-:W-:Y:S01]  /*0930*/  FADD R2, R3, -R6 ;  /* 0x8000000603027221 */ /* 0x001fe20000000000 */
[----:B------:R-:W-:-:S03]  /*0940*/  FSETP.GT.AND P4, PT, R6, RZ, PT ;  /* 0x000000ff0600720b */ /* 0x000fc60003f84000 */
[----:B------:R-:W-:-:S04]  /*0950*/  FADD R2, R2, R7 ;  /* 0x0000000702027221 */ /* 0x000fc80000000000 */
[----:B------:R-:W-:-:S04]  /*0960*/  FFMA R5, R2, R5, 0.0013391353422775864601 ;  /* 0x3aaf85ed02057423 */ /* 0x000fc80000000005 */
[----:B------:R-:W-:-:S04]  /*0970*/  FFMA R5, R2, R5, 0.0096188392490148544312 ;  /* 0x3c1d985602057423 */ /* 0x000fc80000000005 */
[----:B------:R-:W-:-:S04]  /*0980*/  FFMA R5, R2, R5, 0.055503588169813156128 ;  /* 0x3d6357bb02057423 */ /* 0x000fc80000000005 */
[----:B------:R-:W-:-:S04]  /*0990*/  FFMA R5, R2, R5, 0.24022644758224487305 ;  /* 0x3e75fdec02057423 */ /* 0x000fc80000000005 */
[C---:B------:R-:W-:Y:S02]  /*09a0*/  FFMA R7, R2.reuse, R5, 0.69314718246459960938 ;  /* 0x3f31721802077423 */ /* 0x040fe40000000005 */
[----:B------:R-:W0:Y:S02]  /*09b0*/  F2I.NTZ R5, R3 ;  /* 0x0000000300057305 */ /* 0x000e240000203100 */
[----:B------:R-:W-:Y:S01]  /*09c0*/  FFMA R7, R2, R7, 1 ;  /* 0x3f80000002077423 */ /* 0x000fe20000000007 */
[----:B------:R-:W-:-:S04]  /*09d0*/  SEL R2, RZ, 0x83000000, P4 ;  /* 0x83000000ff027807 */ /* 0x000fc80002000000 */
[----:B------:R-:W-:-:S05]  /*09e0*/  IADD3 R4, PT, PT, R2, 0x7f000000, RZ ;  /* 0x7f00000002047810 */ /* 0x000fca0007ffe0ff */
[----:B------:R-:W-:Y:S01]  /*09f0*/  FMUL R4, R4, R7 ;  /* 0x0000000704047220 */ /* 0x000fe20000400000 */
[----:B0-----:R-:W-:Y:S01]  /*0a00*/  LEA R5, R5, -R2, 0x17 ;  /* 0x8000000205057211 */ /* 0x001fe200078eb8ff */
[----:B------:R-:W-:-:S04]  /*0a10*/  @!P0 FADD R2, R86, R86 ;  /* 0x0000005656028221 */ /* 0x000fc80000000000 */
[----:B------:R-:W-:Y:S01]  /*0a20*/  @!P3 FMUL R80, R5, R4 ;  /* 0x000000040550b220 */ /* 0x000fe20000400000 */
[----:B------:R-:W-:-:S07]  /*0a30*/  @!P0 LOP3.LUT R80, R2, 0x7fffffff, RZ, 0xc0, !PT ;  /* 0x7fffffff02508812 */ /* 0x000fce00078ec0ff */
.L_x_1:
[----:B------:R-:W-:Y:S05]  /*0a40*/  BSYNC.RECONVERGENT B0 ;  /* 0x0000000000007941 */ /* 0x000fea0003800200 */
.L_x_0:
[----:B------:R-:W-:Y:S01]  /*0a50*/  BSSY.RECONVERGENT B6, `(.L_x_2) ;  /* 0x0000010000067945 */ /* 0x000fe20003800200 */
[C---:B------:R-:W-:Y:S01]  /*0a60*/  FMUL R80, R77.reuse, R80 ;  /* 0x000000504d507220 */ /* 0x040fe20000400000 */
[----:B-----5:R-:W-:Y:S02]  /*0a70*/  FFMA R19, R77, R19, -R0 ;  /* 0x000000134d137223 */ /* 0x020fe40000000800 */
[----:B------:R-:W-:Y:S05]  /*0a80*/  @P1 BRA `(.L_x_3) ;  /* 0x0000000000301947 */ /* 0x000fea0003800000 */
[----:B------:R-:W0:Y:S01]  /*0a90*/  F2F.F64.F32 R8, R19 ;  /* 0x0000001300087310 */ /* 0x000e220000201800 */
[----:B------:R-:W-:Y:S01]  /*0aa0*/  MOV R2, 0x0 ;  /* 0x0000000000027802 */ /* 0x000fe20000000f00 */
[----:B------:R1:W-:Y:S01]  /*0ab0*/  STL [R1], R16 ;  /* 0x0000001001007387 */ /* 0x0003e20000100800 */
[----:B------:R-:W2:Y:S01]  /*0ac0*/  LDCU.64 UR4, c[0x4][0x8] ;  /* 0x01000100ff0477ac */ /* 0x000ea20008000a00 */
[----:B------:R-:W-:Y:S02]  /*0ad0*/  MOV R6, R18 ;  /* 0x0000001200067202 */ /* 0x000fe40000000f00 */
[----:B------:R-:W-:Y:S01]  /*0ae0*/  MOV R7, R17 ;  /* 0x0000001100077202 */ /* 0x000fe20000000f00 */
[----:B------:R-:W3:Y:S01]  /*0af0*/  LDC.64 R2, c[0x4][R2] ;  /* 0x0100000002027b82 */ /* 0x000ee20000000a00 */
[----:B0-----:R1:W-:Y:S01]  /*0b00*/  STL.64 [R1+0x8], R8 ;  /* 0x0000080801007387 */ /* 0x0013e20000100a00 */
[----:B--2---:R-:W-:Y:S02]  /*0b10*/  MOV R4, UR4 ;  /* 0x0000000400047c02 */ /* 0x004fe40008000f00 */
[----:B------:R-:W-:-:S07]  /*0b20*/  MOV R5, UR5 ;  /* 0x0000000500057c02 */ /* 0x000fce0008000f00 */
[----:B------:R-:W-:-:S07]  /*0b30*/  LEPC R20, `(.L_x_3) ;  /* 0x000000001014794e */ /* 0x000fce0000000000 */
[----:B-1-3--:R-:W-:Y:S05]  /*0b40*/  CALL.ABS.NOINC R2 ;  /* 0x0000000002007343 */ /* 0x00afea0003c00000 */
.L_x_3:
[----:B------:R-:W-:Y:S05]  /*0b50*/  BSYNC.RECONVERGENT B6 ;  /* 0x0000000000067941 */ /* 0x000fea0003800200 */
.L_x_2:
[----:B------:R-:W2:Y:S01]  /*0b60*/  LDG.E R0, desc[UR36][R28.64] ;  /* 0x000000241c007981 */ /* 0x000ea2000c1e1900 */
[----:B------:R-:W-:Y:S01]  /*0b70*/  FADD R2, R82, R79 ;  /* 0x0000004f52027221 */ /* 0x000fe20000000000 */
[----:B--2---:R-:W-:-:S05]  /*0b80*/  FFMA R3, R19, R19, R0 ;  /* 0x0000001313037223 */ /* 0x004fca0000000000 */
[----:B------:R0:W-:Y:S04]  /*0b90*/  STG.E desc[UR36][R28.64], R3 ;  /* 0x000000031c007986 */ /* 0x0001e8000c101924 */
[----:B------:R-:W2:Y:S01]  /*0ba0*/  LDG.E R5, desc[UR36][R70.64] ;  /* 0x0000002446057981 */ /* 0x000ea2000c1e1900 */
[----:B------:R-:W-:-:S04]  /*0bb0*/  FMUL R0, R2, R2 ;  /* 0x0000000202007220 */ /* 0x000fc80000400000 */
[----:B------:R-:W-:Y:S01]  /*0bc0*/  FFMA R4, RZ, R19, R0 ;  /* 0x00000013ff047223 */ /* 0x000fe20000000000 */
[----:B------:R-:W-:-:S03]  /*0bd0*/  FMUL R0, R73, R0 ;  /* 0x0000000049007220 */ /* 0x000fc60000400000 */
[----:B--2---:R-:W-:-:S05]  /*0be0*/  FADD R5, R4, R5 ;  /* 0x0000000504057221 */ /* 0x004fca0000000000 */
[----:B------:R1:W-:Y:S04]  /*0bf0*/  STG.E desc[UR36][R70.64], R5 ;  /* 0x0000000546007986 */ /* 0x0003e8000c101924 */
[----:B------:R-:W2:Y:S01]  /*0c00*/  LDG.E R6, desc[UR36][R68.64] ;  /* 0x0000002444067981 */ /* 0x000ea2000c1e1900 */
[----:B------:R-:W-:-:S05]  /*0c10*/  FMNMX R7, R0, 9.9999997473787516356e-05, !PT ;  /* 0x38d1b71700077809 */ /* 0x000fca0007800000 */
[----:B------:R-:W-:-:S04]  /*0c20*/  FADD R7, R4, R7 ;  /* 0x0000000704077221 */ /* 0x000fc80000000000 */
[----:B--2---:R-:W-:-:S05]  /*0c30*/  FADD R7, R7, R6 ;  /* 0x0000000607077221 */ /* 0x004fca0000000000 */
[----:B------:R2:W-:Y:S04]  /*0c40*/  STG.E desc[UR36][R68.64], R7 ;  /* 0x0000000744007986 */ /* 0x0005e8000c101924 */
[----:B0-----:R-:W3:Y:S01]  /*0c50*/  LDG.E R3, desc[UR36][R46.64] ;  /* 0x000000242e037981 */ /* 0x001ee2000c1e1900 */
[----:B------:R-:W-:Y:S01]  /*0c60*/  FADD R0, R81, -R84 ;  /* 0x8000005451007221 */ /* 0x000fe20000000000 */
[----:B---3--:R-:W-:-:S05]  /*0c70*/  FFMA R9, R2, R19, R3 ;  /* 0x0000001302097223 */ /* 0x008fca0000000003 */
[----:B------:R0:W-:Y:S04]  /*0c80*/  STG.E desc[UR36][R46.64], R9 ;  /* 0x000000092e007986 */ /* 0x0001e8000c101924 */
[----:B------:R-:W3:Y:S01]  /*0c90*/  LDG.E R11, desc[UR36][R66.64] ;  /* 0x00000024420b7981 */ /* 0x000ee2000c1e1900 */
[----:B------:R-:W-:-:S04]  /*0ca0*/  FMUL R3, R77, R0 ;  /* 0x000000004d037220 */ /* 0x000fc80000400000 */
[----:B------:R-:W-:-:S04]  /*0cb0*/  FMUL R4, R2, R3 ;  /* 0x0000000302047220 */ /* 0x000fc80000400000 */
[----:B------:R-:W-:-:S04]  /*0cc0*/  FFMA R4, R19, R0, R4 ;  /* 0x0000000013047223 */ /* 0x000fc80000000004 */
[----:B---3--:R-:W-:-:S05]  /*0cd0*/  FADD R11, R4, R11 ;  /* 0x0000000b040b7221 */ /* 0x008fca0000000000 */
[----:B------:R-:W-:Y:S04]  /*0ce0*/  STG.E desc[UR36][R66.64], R11 ;  /* 0x0000000b42007986 */ /* 0x000fe8000c101924 */
[----:B-1----:R-:W3:Y:S01]  /*0cf0*/  LDG.E R5, desc[UR36][R64.64] ;  /* 0x0000002440057981 */ /* 0x002ee2000c1e1900 */
[----:B------:R-:W-:Y:S01]  /*0d00*/  FMUL R0, R3, R3 ;  /* 0x0000000303007220 */ /* 0x000fe20000400000 */
[----:B---3--:R-:W-:-:S05]  /*0d10*/  FADD R5, R4, R5 ;  /* 0x0000000504057221 */ /* 0x008fca0000000000 */
[----:B------:R1:W-:Y:S04]  /*0d20*/  STG.E desc[UR36][R64.64], R5 ;  /* 0x0000000540007986 */ /* 0x0003e8000c101924 */
[----:B--2---:R-:W2:Y:S01]  /*0d30*/  LDG.E R7, desc[UR36][R62.64] ;  /* 0x000000243e077981 */ /* 0x004ea2000c1e1900 */
[----:B------:R-:W-:Y:S01]  /*0d40*/  FFMA R4, RZ, R19, R0 ;  /* 0x00000013ff047223 */ /* 0x000fe20000000000 */
[----:B------:R-:W-:-:S03]  /*0d50*/  FMUL R0, R73, R0 ;  /* 0x0000000049007220 */ /* 0x000fc60000400000 */
[----:B--2---:R-:W-:-:S05]  /*0d60*/  FADD R7, R4, R7 ;  /* 0x0000000704077221 */ /* 0x004fca0000000000 */
[----:B------:R2:W-:Y:S04]  /*0d70*/  STG.E desc[UR36][R62.64], R7 ;  /* 0x000000073e007986 */ /* 0x0005e8000c101924 */
[----:B------:R-:W3:Y:S01]  /*0d80*/  LDG.E R6, desc[UR36][R60.64] ;  /* 0x000000243c067981 */ /* 0x000ee2000c1e1900 */
[----:B0-----:R-:W-:-:S05]  /*0d90*/  FMNMX R9, R0, 9.9999997473787516356e-05, !PT ;  /* 0x38d1b71700097809 */ /* 0x001fca0007800000 */
[----:B------:R-:W-:-:S04]  /*0da0*/  FADD R9, R4, R9 ;  /* 0x0000000904097221 */ /* 0x000fc80000000000 */
[----:B---3--:R-:W-:-:S05]  /*0db0*/  FADD R9, R9, R6 ;  /* 0x0000000609097221 */ /* 0x008fca0000000000 */
[----:B------:R0:W-:Y:S04]  /*0dc0*/  STG.E desc[UR36][R60.64], R9 ;  /* 0x000000093c007986 */ /* 0x0001e8000c101924 */
[----:B------:R-:W3:Y:S01]  /*0dd0*/  LDG.E R0, desc[UR36][R40.64] ;  /* 0x0000002428007981 */ /* 0x000ee2000c1e1900 */
[----:B-1----:R-:W-:Y:S01]  /*0de0*/  FMUL R5, R77, R86 ;  /* 0x000000564d057220 */ /* 0x002fe20000400000 */
[----:B------:R-:W-:Y:S01]  /*0df0*/  FMUL R6, R86, -R82 ;  /* 0x8000005256067220 */ /* 0x000fe20000400000 */
[----:B---3--:R-:W-:Y:S02]  /*0e00*/  FFMA R11, R19, R3, R0 ;  /* 0x00000003130b7223 */ /* 0x008fe40000000000 */
[----:B------:R-:W-:-:S03]  /*0e10*/  FMUL R0, R82, -R5 ;  /* 0x8000000552007220 */ /* 0x000fc60000400000 */
[----:B------:R1:W-:Y:S01]  /*0e20*/  STG.E desc[UR36][R40.64], R11 ;  /* 0x0000000b28007986 */ /* 0x0003e2000c101924 */
[----:B------:R-:W-:-:S03]  /*0e30*/  FMUL R4, R2, R0 ;  /* 0x0000000002047220 */ /* 0x000fc60000400000 */
[----:B--2---:R-:W2:Y:S01]  /*0e40*/  LDG.E R7, desc[UR36][R58.64] ;  /* 0x000000243a077981 */ /* 0x004ea2000c1e1900 */
[----:B------:R-:W-:-:S04]  /*0e50*/  FFMA R4, R19, R6, R4 ;  /* 0x0000000613047223 */ /* 0x000fc80000000004 */
[----:B--2---:R-:W-:-:S05]  /*0e60*/  FADD R7, R4, R7 ;  /* 0x0000000704077221 */ /* 0x004fca0000000000 */
[----:B------:R2:W-:Y:S04]  /*0e70*/  STG.E desc[UR36][R58.64], R7 ;  /* 0x000000073a007986 */ /* 0x0005e8000c101924 */
[----:B0-----:R-:W3:Y:S02]  /*0e80*/  LDG.E R9, desc[UR36][R56.64] ;  /* 0x0000002438097981 */ /* 0x001ee4000c1e1900 */
[----:B---3--:R-:W-:-:S05]  /*0e90*/  FADD R9, R4, R9 ;  /* 0x0000000904097221 */ /* 0x008fca0000000000 */
[----:B------:R0:W-:Y:S04]  /*0ea0*/  STG.E desc[UR36][R56.64], R9 ;  /* 0x0000000938007986 */ /* 0x0001e8000c101924 */
[----:B-1----:R-:W3:Y:S01]  /*0eb0*/  LDG.E R11, desc[UR36][R54.64] ;  /* 0x00000024360b7981 */ /* 0x002ee2000c1e1900 */
[----:B------:R-:W-:-:S04]  /*0ec0*/  FMUL R4, R81, R5 ;  /* 0x0000000551047220 */ /* 0x000fc80000400000 */
[----:B------:R-:W-:-:S04]  /*0ed0*/  FMUL R4, R19, R4 ;  /* 0x0000000413047220 */ /* 0x000fc80000400000 */
[----:B------:R-:W-:-:S04]  /*0ee0*/  FFMA R4, R3, R0, -R4 ;  /* 0x0000000003047223 */ /* 0x000fc80000000804 */
[----:B---3--:R-:W-:-:S05]  /*0ef0*/  FADD R11, R4, R11 ;  /* 0x0000000b040b7221 */ /* 0x008fca0000000000 */
[----:B------:R1:W-:Y:S04]  /*0f00*/  STG.E desc[UR36][R54.64], R11 ;  /* 0x0000000b36007986 */ /* 0x0003e8000c101924 */
[----:B------:R-:W3:Y:S01]  /*0f10*/  LDG.E R13, desc[UR36][R52.64] ;  /* 0x00000024340d7981 */ /* 0x000ee2000c1e1900 */
[----:B------:R-:W-:Y:S01]  /*0f20*/  FMUL R82, R82, R80 ;  /* 0x0000005052527220 */ /* 0x000fe20000400000 */
[----:B---3--:R-:W-:-:S05]  /*0f30*/  FADD R13, R4, R13 ;  /* 0x0000000d040d7221 */ /* 0x008fca0000000000 */
[----:B------:R3:W-:Y:S04]  /*0f40*/  STG.E desc[UR36][R52.64], R13 ;  /* 0x0000000d34007986 */ /* 0x0007e8000c101924 */
[----:B--2---:R-:W2:Y:S01]  /*0f50*/  LDG.E R7, desc[UR36][R50.64] ;  /* 0x0000002432077981 */ /* 0x004ea2000c1e1900 */
[----:B------:R-:W-:-:S04]  /*0f60*/  FMUL R4, R0, R0 ;  /* 0x0000000000047220 */ /* 0x000fc80000400000 */
[----:B------:R-:W-:Y:S01]  /*0f70*/  FFMA R82, R19, R82, R4 ;  /* 0x0000005213527223 */ /* 0x000fe20000000004 */
[----:B------:R-:W-:-:S03]  /*0f80*/  FMUL R4, R73, R4 ;  /* 0x0000000449047220 */ /* 0x000fc60000400000 */
[----:B--2---:R-:W-:-:S05]  /*0f90*/  FADD R7, R82, R7 ;  /* 0x0000000752077221 */ /* 0x004fca0000000000 */
[----:B------:R2:W-:Y:S04]  /*0fa0*/  STG.E desc[UR36][R50.64], R7 ;  /* 0x0000000732007986 */ /* 0x0005e8000c101924 */
[----:B------:R-:W4:Y:S01]  /*0fb0*/  LDG.E R6, desc[UR36][R48.64] ;  /* 0x0000002430067981 */ /* 0x000f22000c1e1900 */
[----:B0-----:R-:W-:-:S05]  /*0fc0*/  FMNMX R9, R4, 9.9999997473787516356e-05, !PT ;  /* 0x38d1b71704097809 */ /* 0x001fca0007800000 */
[----:B------:R-:W-:-:S04]  /*0fd0*/  FADD R9, R82, R9 ;  /* 0x0000000952097221 */ /* 0x000fc80000000000 */
[----:B----4-:R-:W-:-:S05]  /*0fe0*/  FADD R9, R9, R6 ;  /* 0x0000000609097221 */ /* 0x010fca0000000000 */
[----:B------:R0:W-:Y:S04]  /*0ff0*/  STG.E desc[UR36][R48.64], R9 ;  /* 0x0000000930007986 */ /* 0x0001e8000c101924 */
[----:B------:R-:W1:Y:S01]  /*1000*/  LDG.E R4, desc[UR36][R34.64] ;  /* 0x0000002422047981 */ /* 0x000e62000c1e1900 */
[----:B------:R-:W-:Y:S01]  /*1010*/  FMUL R86, R86, -R79 ;  /* 0x8000004f56567220 */ /* 0x000fe20000400000 */
[----:B-1----:R-:W-:-:S05]  /*1020*/  FFMA R11, R19, R0, R4 ;  /* 0x00000000130b7223 */ /* 0x002fca0000000004 */
[----:B------:R-:W-:Y:S04]  /*1030*/  STG.E desc[UR36][R34.64], R11 ;  /* 0x0000000b22007986 */ /* 0x000fe8000c101924 */
[----:B---3--:R-:W3:Y:S01]  /*1040*/  LDG.E R13, desc[UR36][R44.64] ;  /* 0x000000242c0d7981 */ /* 0x008ee2000c1e1900 */
[----:B------:R-:W-:-:S04]  /*1050*/  FMUL R4, R77, R86 ;  /* 0x000000564d047220 */ /* 0x000fc80000400000 */
[----:B------:R-:W-:-:S04]  /*1060*/  FMUL R2, R2, R4 ;  /* 0x0000000402027220 */ /* 0x000fc80000400000 */
[----:B------:R-:W-:-:S04]  /*1070*/  FFMA R2, R19, R86, R2 ;  /* 0x0000005613027223 */ /* 0x000fc80000000002 */
[----:B---3--:R-:W-:-:S05]  /*1080*/  FADD R13, R2, R13 ;  /* 0x0000000d020d7221 */ /* 0x008fca0000000000 */
[----:B------:R-:W-:Y:S04]  /*1090*/  STG.E desc[UR36][R44.64], R13 ;  /* 0x0000000d2c007986 */ /* 0x000fe8000c101924 */
[----:B--2---:R-:W2:Y:S01]  /*10a0*/  LDG.E R7, desc[UR36][R42.64] ;  /* 0x000000242a077981 */ /* 0x004ea2000c1e1900 */
[----:B------:R-:W-:Y:S01]  /*10b0*/  FMUL R5, R84, R5 ;  /* 0x0000000554057220 */ /* 0x000fe20000400000 */
[----:B--2---:R-:W-:-:S05]  /*10c0*/  FADD R7, R2, R7 ;  /* 0x0000000702077221 */ /* 0x004fca0000000000 */
[----:B------:R1:W-:Y:S04]  /*10d0*/  STG.E desc[UR36][R42.64], R7 ;  /* 0x000000072a007986 */ /* 0x0003e8000c101924 */
[----:B0-----:R-:W2:Y:S01]  /*10e0*/  LDG.E R9, desc[UR36][R38.64] ;  /* 0x0000002426097981 */ /* 0x001ea2000c1e1900 */
[----:B------:R-:W-:-:S04]  /*10f0*/  FMUL R2, R3, R4 ;  /* 0x0000000403027220 */ /* 0x000fc80000400000 */
[----:B------:R-:W-:-:S04]  /*1100*/  FFMA R2, R19, R5, R2 ;  /* 0x0000000513027223 */ /* 0x000fc80000000002 */
[----:B--2---:R-:W-:-:S05]  /*1110*/  FADD R9, R2, R9 ;  /* 0x0000000902097221 */ /* 0x004fca0000000000 */
[----:B------:R-:W-:Y:S04]  /*1120*/  STG.E desc[UR36][R38.64], R9 ;  /* 0x0000000926007986 */ /* 0x000fe8000c101924 */
[----:B------:R-:W2:Y:S01]  /*1130*/  LDG.E R3, desc[UR36][R36.64] ;  /* 0x0000002424037981 */ /* 0x000ea2000c1e1900 */
[----:B------:R-:W-:Y:S01]  /*1140*/  FMUL R0, R0, R4 ;  /* 0x0000000400007220 */ /* 0x000fe20000400000 */
[----:B--2---:R-:W-:-:S05]  /*1150*/  FADD R3, R2, R3 ;  /* 0x0000000302037221 */ /* 0x004fca0000000000 */
[----:B------:R0:W-:Y:S04]  /*1160*/  STG.E desc[UR36][R36.64], R3 ;  /* 0x0000000324007986 */ /* 0x0001e8000c101924 */
[----:B------:R-:W2:Y:S01]  /*1170*/  LDG.E R5, desc[UR36][R32.64] ;  /* 0x0000002420057981 */ /* 0x000ea2000c1e1900 */
[----:B------:R-:W-:-:S04]  /*1180*/  FFMA R0, RZ, R19, R0 ;  /* 0x00000013ff007223 */ /* 0x000fc80000000000 */
[----:B--2---:R-:W-:-:S05]  /*1190*/  FADD R5, R0, R5 ;  /* 0x0000000500057221 */ /* 0x004fca0000000000 */
[----:B------:R2:W-:Y:S04]  /*11a0*/  STG.E desc[UR36][R32.64], R5 ;  /* 0x0000000520007986 */ /* 0x0005e8000c101924 */
[----:B-1----:R-:W3:Y:S01]  /*11b0*/  LDG.E R7, desc[UR36][R30.64] ;  /* 0x000000241e077981 */ /* 0x002ee2000c1e1900 */
[----:B------:R-:W-:Y:S01]  /*11c0*/  FMUL R79, R79, R80 ;  /* 0x000000504f4f7220 */ /* 0x000fe20000400000 */
[----:B---3--:R-:W-:-:S05]  /*11d0*/  FADD R7, R0, R7 ;  /* 0x0000000700077221 */ /* 0x008fca0000000000 */
[----:B------:R2:W-:Y:S04]  /*11e0*/  STG.E desc[UR36][R30.64], R7 ;  /* 0x000000071e007986 */ /* 0x0005e8000c101924 */
[----:B------:R-:W0:Y:S01]  /*11f0*/  LDG.E R2, desc[UR36][R24.64] ;  /* 0x0000002418027981 */ /* 0x000e22000c1e1900 */
[----:B------:R-:W-:-:S04]  /*1200*/  FMUL R0, R4, R4 ;  /* 0x0000000404007220 */ /* 0x000fc80000400000 */
[----:B------:R-:W-:Y:S01]  /*1210*/  FFMA R79, R19, R79, R0 ;  /* 0x0000004f134f7223 */ /* 0x000fe20000000000 */
[----:B------:R-:W-:-:S03]  /*1220*/  FMUL R0, R73, R0 ;  /* 0x0000000049007220 */ /* 0x000fc60000400000 */
[----:B0-----:R-:W-:-:S05]  /*1230*/  FADD R3, R79, R2 ;  /* 0x000000024f037221 */ /* 0x001fca0000000000 */
[----:B------:R2:W-:Y:S04]  /*1240*/  STG.E desc[UR36][R24.64], R3 ;  /* 0x0000000318007986 */ /* 0x0005e8000c101924 */
[----:B------:R-:W3:Y:S01]  /*1250*/  LDG.E R9, desc[UR36][R22.64] ;  /* 0x0000002416097981 */ /* 0x000ee2000c1e1900 */
[----:B------:R-:W-:-:S05]  /*1260*/  FMNMX R0, R0, 9.9999997473787516356e-05, !PT ;  /* 0x38d1b71700007809 */ /* 0x000fca0007800000 */
[----:B------:R-:W-:-:S04]  /*1270*/  FADD R0, R79, R0 ;  /* 0x000000004f007221 */ /* 0x000fc80000000000 */
[----:B---3--:R-:W-:-:S05]  /*1280*/  FADD R9, R0, R9 ;  /* 0x0000000900097221 */ /* 0x008fca0000000000 */
[----:B------:R2:W-:Y:S04]  /*1290*/  STG.E desc[UR36][R22.64], R9 ;  /* 0x0000000916007986 */ /* 0x0005e8000c101924 */
[----:B------:R-:W3:Y:S01]  /*12a0*/  LDG.E R0, desc[UR36][R26.64] ;  /* 0x000000241a007981 */ /* 0x000ee2000c1e1900 */
[----:B------:R-:W-:-:S04]  /*12b0*/  IADD3 R16, PT, PT, R16, 0x1, RZ ;  /* 0x0000000110107810 */ /* 0x000fc80007ffe0ff */
[----:B------:R-:W-:Y:S02]  /*12c0*/  ISETP.NE.AND P0, PT, R16, 0x15, PT ;  /* 0x000000151000780c */ /* 0x000fe40003f05270 */
[----:B------:R-:W-:Y:S01]  /*12d0*/  IADD3 R72, PT, PT, R72, UR38, RZ ;  /* 0x0000002648487c10 */ /* 0x000fe2000fffe0ff */
[----:B---3--:R-:W-:-:S05]  /*12e0*/  FFMA R19, R19, R4, R0 ;  /* 0x0000000413137223 */ /* 0x008fca0000000000 */
[----:B------:R2:W-:Y:S05]  /*12f0*/  STG.E desc[UR36][R26.64], R19 ;  /* 0x000000131a007986 */ /* 0x0005ea000c101924 */
[----:B------:R-:W-:Y:S05]  /*1300*/  @P0 BRA `(.L_x_4) ;  /* 0xfffffff0003c0947 */ /* 0x000fea000383ffff */
[----:B------:R-:W-:Y:S05]  /*1310*/  EXIT ;  /* 0x000000000000794d */ /* 0x000fea0003800000 */
.L_x_5:
[----:B------:R-:W-:-:S00]  /*1320*/  BRA `(.L_x_5) ;  /* 0xfffffffc00fc7947 */ /* 0x000fc0000383ffff */
[----:B------:R-:W-:-:S00]  /*1330*/  NOP ;  /* 0x0000000000007918 */ /* 0x000fc00000000000 */
        /* <DEDUP_REMOVED lines=12> */
.L_x_6:


//--------------------- .nv.global.init           --------------------------
	.section	.nv.global.init,"aw",@progbits
.nv.global.init:
	.type		$str,@object
	.size		$str,(.L_0 - $str)
$str:
        /*0000*/ 	.byte	0x72, 0x65, 0x73, 0x5b, 0x25, 0x64, 0x5d, 0x3d, 0x25, 0x66, 0x0a, 0x00
.L_0:


//--------------------- .nv.shared.reserved.0     --------------------------
	.section	.nv.shared.reserved.0,"aw",@nobits
	.weak		__nv_reservedSMEM_offset_0_alias
	.size		__nv_reservedSMEM_offset_0_alias, 0, 64
	.other		__nv_reservedSMEM_offset_0_alias,@"STO_CUDA_RESERVED_SHARED STV_DEFAULT"
__nv_reservedSMEM_offset_0_alias:
	.zero		0
	.zero		64


//--------------------- .nv.constant0.k_fghhl_4_1_21_f_f7def86f0a03 --------------------------
	.section	.nv.constant0.k_fghhl_4_1_21_f_f7def86f0a03,"a",@progbits
	.sectionflags	@""
	.align	4
.nv.constant0.k_fghhl_4_1_21_f_f7def86f0a03:
	.zero		972


//--------------------- SYMBOLS --------------------------

	.type		.nv.reservedSmem.offset0,@object
	.size		.nv.reservedSmem.offset0,0x4
	.type		vprintf,@function
